	.headerflags	@"EF_CUDA_TEXMODE_UNIFIED EF_CUDA_64BIT_ADDRESS EF_CUDA_ACCELERATORS EF_CUDA_SM90 EF_CUDA_VIRTUAL_SM(EF_CUDA_SM90)"
	.elftype	@"ET_EXEC"


//--------------------- .nv.info                  --------------------------
	.section	.nv.info,"",@"SHT_CUDA_INFO"
	.align	4


	//----- nvinfo : EIATTR_REGCOUNT
	.align		4
        /*0000*/ 	.byte	0x04, 0x2f
        /*0002*/ 	.short	(.L_1 - .L_0)
	.align		4
.L_0:
        /*0004*/ 	.word	index@(triton_poi_fused_convolution_1)
        /*0008*/ 	.word	0x00000017


	//----- nvinfo : EIATTR_MIN_STACK_SIZE
	.align		4
.L_1:
        /*000c*/ 	.byte	0x04, 0x12
        /*000e*/ 	.short	(.L_3 - .L_2)
	.align		4
.L_2:
        /*0010*/ 	.word	index@(triton_poi_fused_convolution_1)
        /*0014*/ 	.word	0x00000000


	//----- nvinfo : EIATTR_FRAME_SIZE
	.align		4
.L_3:
        /*0018*/ 	.byte	0x04, 0x11
        /*001a*/ 	.short	(.L_5 - .L_4)
	.align		4
.L_4:
        /*001c*/ 	.word	index@(triton_poi_fused_convolution_1)
        /*0020*/ 	.word	0x00000000


	//----- nvinfo : EIATTR_MIN_STACK_SIZE
	.align		4
.L_5:
        /*0024*/ 	.byte	0x04, 0x12
        /*0026*/ 	.short	(.L_7 - .L_6)
	.align		4
.L_6:
        /*0028*/ 	.word	index@(triton_poi_fused_convolution_1)
        /*002c*/ 	.word	0x00000000
.L_7:


//--------------------- .nv.info.triton_poi_fused_convolution_1 --------------------------
	.section	.nv.info.triton_poi_fused_convolution_1,"",@"SHT_CUDA_INFO"
	.sectionflags	@""
	.align	4


	//----- nvinfo : EIATTR_CUDA_API_VERSION
	.align		4
        /*0000*/ 	.byte	0x04, 0x37
        /*0002*/ 	.short	(.L_9 - .L_8)
.L_8:
        /*0004*/ 	.word	0x0000007c


	//----- nvinfo : EIATTR_KPARAM_INFO
	.align		4
.L_9:
        /*0008*/ 	.byte	0x04, 0x17
        /*000a*/ 	.short	(.L_11 - .L_10)
.L_10:
        /*000c*/ 	.word	0x00000000
        /*0010*/ 	.short	0x0004
        /*0012*/ 	.short	0x001c
        /*0014*/ 	.byte	0x00, 0xf0, 0x11, 0x00


	//----- nvinfo : EIATTR_KPARAM_INFO
	.align		4
.L_11:
        /*0018*/ 	.byte	0x04, 0x17
        /*001a*/ 	.short	(.L_13 - .L_12)
.L_12:
        /*001c*/ 	.word	0x00000000
        /*0020*/ 	.short	0x0003
        /*0022*/ 	.short	0x0018
        /*0024*/ 	.byte	0x00, 0xf0, 0x11, 0x00


	//----- nvinfo : EIATTR_KPARAM_INFO
	.align		4
.L_13:
        /*0028*/ 	.byte	0x04, 0x17
        /*002a*/ 	.short	(.L_15 - .L_14)
.L_14:
        /*002c*/ 	.word	0x00000000
        /*0030*/ 	.short	0x0002
        /*0032*/ 	.short	0x0010
        /*0034*/ 	.byte	0x00, 0xf4, 0x21, 0x00


	//----- nvinfo : EIATTR_KPARAM_INFO
	.align		4
.L_15:
        /*0038*/ 	.byte	0x04, 0x17
        /*003a*/ 	.short	(.L_17 - .L_16)
.L_16:
        /*003c*/ 	.word	0x00000000
        /*0040*/ 	.short	0x0001
        /*0042*/ 	.short	0x0008
        /*0044*/ 	.byte	0x00, 0xf4, 0x21, 0x00


	//----- nvinfo : EIATTR_KPARAM_INFO
	.align		4
.L_17:
        /*0048*/ 	.byte	0x04, 0x17
        /*004a*/ 	.short	(.L_19 - .L_18)
.L_18:
        /*004c*/ 	.word	0x00000000
        /*0050*/ 	.short	0x0000
        /*0052*/ 	.short	0x0000
        /*0054*/ 	.byte	0x00, 0xf4, 0x21, 0x00


	//----- nvinfo : EIATTR_SPARSE_MMA_MASK
	.align		4
.L_19:
        /*0058*/ 	.byte	0x03, 0x50
        /*005a*/ 	.short	0x0000


	//----- nvinfo : EIATTR_MAXREG_COUNT
	.align		4
        /*005c*/ 	.byte	0x03, 0x1b
        /*005e*/ 	.short	0x00ff


	//----- nvinfo : EIATTR_EXIT_INSTR_OFFSETS
	.align		4
        /*0060*/ 	.byte	0x04, 0x1c
        /*0062*/ 	.short	(.L_21 - .L_20)


	//   ....[0]....
.L_20:
        /*0064*/ 	.word	0x00000270


	//   ....[1]....
        /*0068*/ 	.word	0x00000290


	//----- nvinfo : EIATTR_REQNTID
	.align		4
.L_21:
        /*006c*/ 	.byte	0x04, 0x10
        /*006e*/ 	.short	(.L_23 - .L_22)
.L_22:
        /*0070*/ 	.word	0x00000080
        /*0074*/ 	.word	0x00000001
        /*0078*/ 	.word	0x00000001


	//----- nvinfo : EIATTR_CBANK_PARAM_SIZE
	.align		4
.L_23:
        /*007c*/ 	.byte	0x03, 0x19
        /*007e*/ 	.short	0x0020


	//----- nvinfo : EIATTR_PARAM_CBANK
	.align		4
        /*0080*/ 	.byte	0x04, 0x0a
        /*0082*/ 	.short	(.L_25 - .L_24)
	.align		4
.L_24:
        /*0084*/ 	.word	index@(.nv.constant0.triton_poi_fused_convolution_1)
        /*0088*/ 	.short	0x0210
        /*008a*/ 	.short	0x0020


	//----- nvinfo : EIATTR_SW_WAR
	.align		4
.L_25:
        /*008c*/ 	.byte	0x04, 0x36
        /*008e*/ 	.short	(.L_27 - .L_26)
.L_26:
        /*0090*/ 	.word	0x00000008
.L_27:


//--------------------- .nv.callgraph             --------------------------
	.section	.nv.callgraph,"",@"SHT_CUDA_CALLGRAPH"
	.align	4
	.sectionentsize	8
	.align		4
        /*0000*/ 	.word	0x00000000
	.align		4
        /*0004*/ 	.word	0xffffffff
	.align		4
        /*0008*/ 	.word	0x00000000
	.align		4
        /*000c*/ 	.word	0xfffffffe
	.align		4
        /*0010*/ 	.word	0x00000000
	.align		4
        /*0014*/ 	.word	0xfffffffd
	.align		4
        /*0018*/ 	.word	0x00000000
	.align		4
        /*001c*/ 	.word	0xfffffffc


//--------------------- .text.triton_poi_fused_convolution_1 --------------------------
	.section	.text.triton_poi_fused_convolution_1,"ax",@progbits
	.align	128
        .global         triton_poi_fused_convolution_1
        .type           triton_poi_fused_convolution_1,@function
        .size           triton_poi_fused_convolution_1,(.L_x_1 - triton_poi_fused_convolution_1)
        .other          triton_poi_fused_convolution_1,@"STO_CUDA_ENTRY STV_DEFAULT"
triton_poi_fused_convolution_1:
.text.triton_poi_fused_convolution_1:
[----:B------:R-:W0:Y:S02]  /*0000*/  LDC R1, c[0x0][0x28] ;  /* 0x00000a00ff017b82 */ /* 0x000e240000000800 */
[----:B------:R-:W1:Y:S01]  /*0010*/  S2R R0, SR_CTAID.Y ;  /* 0x0000000000007919 */ /* 0x000e620000002600 */
[----:B------:R-:W2:Y:S01]  /*0020*/  LDC.64 R2, c[0x0][0x210] ;  /* 0x00008400ff027b82 */ /* 0x000ea20000000a00 */
[----:B------:R-:W-:Y:S01]  /*0030*/  HFMA2.MMA R20, -RZ, RZ, 0, 0 ;  /* 0x00000000ff147435 */ /* 0x000fe200000001ff */
[----:B------:R-:W-:Y:S01]  /*0040*/  CS2R R16, SRZ ;  /* 0x0000000000107805 */ /* 0x000fe2000001ff00 */
[----:B------:R-:W3:Y:S01]  /*0050*/  S2R R6, SR_TID.X ;  /* 0x0000000000067919 */ /* 0x000ee20000002100 */
[----:B------:R-:W-:Y:S01]  /*0060*/  CS2R R18, SRZ ;  /* 0x0000000000127805 */ /* 0x000fe2000001ff00 */
[----:B------:R-:W-:Y:S01]  /*0070*/  ULDC.64 UR4, c[0x0][0x208] ;  /* 0x0000820000047ab9 */ /* 0x000fe20000000a00 */
[----:B------:R-:W4:Y:S02]  /*0080*/  S2R R9, SR_CTAID.X ;  /* 0x0000000000097919 */ /* 0x000f240000002500 */
[----:B------:R-:W5:Y:S01]  /*0090*/  LDC.64 R4, c[0x0][0x218] ;  /* 0x00008600ff047b82 */ /* 0x000f620000000a00 */
[C---:B-1----:R-:W-:Y:S01]  /*00a0*/  IMAD.HI R7, R0.reuse, 0x55555556, RZ ;  /* 0x5555555600077827 */ /* 0x042fe200078e02ff */
[----:B------:R-:W-:-:S02]  /*00b0*/  ISETP.GE.AND P0, PT, R0, 0xc, PT ;  /* 0x0000000c0000780c */ /* 0x000fc40003f06270 */
[----:B---3--:R-:W-:Y:S02]  /*00c0*/  SHF.L.U32 R6, R6, 0x2, RZ ;  /* 0x0000000206067819 */ /* 0x008fe400000006ff */
[----:B------:R-:W-:Y:S02]  /*00d0*/  LEA.HI R7, R7, R7, RZ, 0x1 ;  /* 0x0000000707077211 */ /* 0x000fe400078f08ff */
[----:B------:R-:W-:-:S03]  /*00e0*/  LOP3.LUT R6, R6, 0x1fc, RZ, 0xc0, !PT ;  /* 0x000001fc06067812 */ /* 0x000fc600078ec0ff */
[----:B------:R-:W-:Y:S01]  /*00f0*/  IMAD R8, R7, -0x3, R0 ;  /* 0xfffffffd07087824 */ /* 0x000fe200078e0200 */
[----:B----4-:R-:W-:-:S03]  /*0100*/  LEA R9, R9, R6, 0x9 ;  /* 0x0000000609097211 */ /* 0x010fc600078e48ff */
[----:B------:R-:W-:Y:S02]  /*0110*/  IMAD R6, R7, 0x3000, R8 ;  /* 0x0000300007067824 */ /* 0x000fe400078e0208 */
[----:B-----5:R-:W-:-:S04]  /*0120*/  IMAD.WIDE R4, R8, 0x4, R4 ;  /* 0x0000000408047825 */ /* 0x020fc800078e0204 */
[----:B------:R-:W-:Y:S01]  /*0130*/  IMAD R7, R9, 0x3, R6 ;  /* 0x0000000309077824 */ /* 0x000fe200078e0206 */
[----:B------:R-:W3:Y:S04]  /*0140*/  @!P0 LDG.E.EL R20, desc[UR4][R4.64] ;  /* 0x0000000404148981 */ /* 0x000ee8000c2e1900 */
[----:B------:R-:W-:Y:S02]  /*0150*/  IADD3 R11, R7, 0x3, RZ ;  /* 0x00000003070b7810 */ /* 0x000fe40007ffe0ff */
[----:B------:R-:W-:Y:S02]  /*0160*/  IADD3 R13, R7, 0x6, RZ ;  /* 0x00000006070d7810 */ /* 0x000fe40007ffe0ff */
[----:B------:R-:W-:Y:S01]  /*0170*/  IADD3 R15, R7, 0x9, RZ ;  /* 0x00000009070f7810 */ /* 0x000fe20007ffe0ff */
[----:B--2---:R-:W-:-:S04]  /*0180*/  IMAD.WIDE R6, R7, 0x4, R2 ;  /* 0x0000000407067825 */ /* 0x004fc800078e0202 */
[--C-:B------:R-:W-:Y:S01]  /*0190*/  IMAD.WIDE R10, R11, 0x4, R2.reuse ;  /* 0x000000040b0a7825 */ /* 0x100fe200078e0202 */
[----:B------:R-:W3:Y:S03]  /*01a0*/  @!P0 LDG.E.EL R16, desc[UR4][R6.64] ;  /* 0x0000000406108981 */ /* 0x000ee6000c2e1900 */
[--C-:B------:R-:W-:Y:S01]  /*01b0*/  IMAD.WIDE R12, R13, 0x4, R2.reuse ;  /* 0x000000040d0c7825 */ /* 0x100fe200078e0202 */
[----:B------:R-:W2:Y:S03]  /*01c0*/  @!P0 LDG.E.EL R17, desc[UR4][R10.64] ;  /* 0x000000040a118981 */ /* 0x000ea6000c2e1900 */
[----:B------:R-:W-:Y:S01]  /*01d0*/  IMAD.WIDE R2, R15, 0x4, R2 ;  /* 0x000000040f027825 */ /* 0x000fe200078e0202 */
[----:B------:R-:W4:Y:S01]  /*01e0*/  @!P0 LDG.E.EL R18, desc[UR4][R12.64] ;  /* 0x000000040c128981 */ /* 0x000f22000c2e1900 */
[----:B------:R-:W1:Y:S03]  /*01f0*/  LDC.64 R14, c[0x0][0x220] ;  /* 0x00008800ff0e7b82 */ /* 0x000e660000000a00 */
[----:B------:R-:W5:Y:S01]  /*0200*/  @!P0 LDG.E.EL R19, desc[UR4][R2.64] ;  /* 0x0000000402138981 */ /* 0x000f62000c2e1900 */
[----:B------:R-:W-:-:S05]  /*0210*/  LEA R9, R0, R9, 0xc ;  /* 0x0000000900097211 */ /* 0x000fca00078e60ff */
[----:B-1----:R-:W-:-:S04]  /*0220*/  IMAD.WIDE R8, R9, 0x4, R14 ;  /* 0x0000000409087825 */ /* 0x002fc800078e020e */
[C---:B---3--:R-:W-:Y:S01]  /*0230*/  FADD R16, R20.reuse, R16 ;  /* 0x0000001014107221 */ /* 0x048fe20000000000 */
[C---:B--2---:R-:W-:Y:S01]  /*0240*/  FADD R17, R20.reuse, R17 ;  /* 0x0000001114117221 */ /* 0x044fe20000000000 */
[C---:B----4-:R-:W-:Y:S01]  /*0250*/  FADD R18, R20.reuse, R18 ;  /* 0x0000001214127221 */ /* 0x050fe20000000000 */
[----:B-----5:R-:W-:Y:S01]  /*0260*/  FADD R19, R20, R19 ;  /* 0x0000001314137221 */ /* 0x020fe20000000000 */
[----:B------:R-:W-:Y:S06]  /*0270*/  @P0 EXIT ;  /* 0x000000000000094d */ /* 0x000fec0003800000 */
[----:B------:R-:W-:Y:S01]  /*0280*/  STG.E.128 desc[UR4][R8.64], R16 ;  /* 0x0000001008007986 */ /* 0x000fe2000c101d04 */
[----:B------:R-:W-:Y:S05]  /*0290*/  EXIT ;  /* 0x000000000000794d */ /* 0x000fea0003800000 */
.L_x_0:
[----:B------:R-:W-:-:S00]  /*02a0*/  BRA `(.L_x_0) ;  /* 0xfffffffc00fc7947 */ /* 0x000fc0000383ffff */
[----:B------:R-:W-:-:S00]  /*02b0*/  NOP ;  /* 0x0000000000007918 */ /* 0x000fc00000000000 */
        /* <DEDUP_REMOVED lines=12> */
.L_x_1:


//--------------------- .nv.constant0.triton_poi_fused_convolution_1 --------------------------
	.section	.nv.constant0.triton_poi_fused_convolution_1,"a",@progbits
	.sectionflags	@""
	.align	4
.nv.constant0.triton_poi_fused_convolution_1:
	.zero		560
